//
// Generated by NVIDIA NVVM Compiler
//
// Compiler Build ID: CL-36424714
// Cuda compilation tools, release 13.0, V13.0.88
// Based on NVVM 20.0.0
//

.version 9.0
.target sm_100
.address_size 64

	// .globl	_Z4solviPiS_

.visible .entry _Z4solviPiS_(
	.param .u32 _Z4solviPiS__param_0,
	.param .u64 .ptr .align 1 _Z4solviPiS__param_1,
	.param .u64 .ptr .align 1 _Z4solviPiS__param_2
)
{
	.reg .b32 	%r<2>;
	.reg .b64 	%rd<3>;

	ld.param.u64 	%rd1, [_Z4solviPiS__param_2];
	cvta.to.global.u64 	%rd2, %rd1;
	mov.b32 	%r1, 69;
	st.global.u32 	[%rd2], %r1;
	ret;

}


// ===== COMPILED SASS (sm_100) =====

	.target	sm_100

	.elftype	@"ET_EXEC"


//--------------------- .note.nv.tkinfo           --------------------------
	.section	.note.nv.tkinfo,"",@"SHT_NOTE"
	.sectionflags	@"SHF_NOTE_NV_TKINFO"
	.tkinfo
        /*0018*/ 	.word	0x00000002
        /*0030*/ 	.string	""
        /*0030*/ 	.string	"ptxas"
        /*0030*/ 	.string	"Cuda compilation tools, release 13.0, V13.0.88"
        /*0030*/ 	.string	"Build cuda_13.0.r13.0/compiler.36424714_0"
        /*0030*/ 	.string	"-arch sm_100 -m 64 "



//--------------------- .note.nv.cuinfo           --------------------------
	.section	.note.nv.cuinfo,"",@"SHT_NOTE"
	.sectionflags	@"SHF_NOTE_NV_CUINFO"
        /*0018*/ 	.short	0x0002
        /*001a*/ 	.short	0x0064
        /*001c*/ 	.short	0x0082
	.zero		2


//--------------------- .nv.info                  --------------------------
	.section	.nv.info,"",@"SHT_CUDA_INFO"
	.align	4


	//----- nvinfo : EIATTR_REGCOUNT
	.align		4
        /*0000*/ 	.byte	0x04, 0x2f
        /*0002*/ 	.short	(.L_1 - .L_0)
	.align		4
.L_0:
        /*0004*/ 	.word	index@(_Z4solviPiS_)
        /*0008*/ 	.word	0x00000008


	//----- nvinfo : EIATTR_FRAME_SIZE
	.align		4
.L_1:
        /*000c*/ 	.byte	0x04, 0x11
        /*000e*/ 	.short	(.L_3 - .L_2)
	.align		4
.L_2:
        /*0010*/ 	.word	index@(_Z4solviPiS_)
        /*0014*/ 	.word	0x00000000


	//----- nvinfo : EIATTR_MIN_STACK_SIZE
	.align		4
.L_3:
        /*0018*/ 	.byte	0x04, 0x12
        /*001a*/ 	.short	(.L_5 - .L_4)
	.align		4
.L_4:
        /*001c*/ 	.word	index@(_Z4solviPiS_)
        /*0020*/ 	.word	0x00000000
.L_5:


//--------------------- .nv.compat                --------------------------
	.section	.nv.compat,"",@"SHT_CUDA_COMPAT_INFO"
	.align	4
        /*0000*/ 	.byte	0x02, 0x09, 0x00, 0x00, 0x02, 0x02, 0x01, 0x00, 0x02, 0x05, 0x05, 0x00, 0x03, 0x07, 0x01, 0x01
        /*0010*/ 	.byte	0x02, 0x03, 0x00, 0x00, 0x02, 0x06, 0x01, 0x00, 0x04, 0x0b, 0x08, 0x00, 0x09, 0x00, 0x00, 0x00
        /*0020*/ 	.byte	0x00, 0x00, 0x00, 0x00


//--------------------- .nv.info._Z4solviPiS_     --------------------------
	.section	.nv.info._Z4solviPiS_,"",@"SHT_CUDA_INFO"
	.sectionflags	@""
	.align	4


	//----- nvinfo : EIATTR_CUDA_API_VERSION
	.align		4
        /*0000*/ 	.byte	0x04, 0x37
        /*0002*/ 	.short	(.L_7 - .L_6)
.L_6:
        /*0004*/ 	.word	0x00000082


	//----- nvinfo : EIATTR_KPARAM_INFO
	.align		4
.L_7:
        /*0008*/ 	.byte	0x04, 0x17
        /*000a*/ 	.short	(.L_9 - .L_8)
.L_8:
        /*000c*/ 	.word	0x00000000
        /*0010*/ 	.short	0x0002
        /*0012*/ 	.short	0x0010
        /*0014*/ 	.byte	0x00, 0xf5, 0x21, 0x00


	//----- nvinfo : EIATTR_KPARAM_INFO
	.align		4
.L_9:
        /*0018*/ 	.byte	0x04, 0x17
        /*001a*/ 	.short	(.L_11 - .L_10)
.L_10:
        /*001c*/ 	.word	0x00000000
        /*0020*/ 	.short	0x0001
        /*0022*/ 	.short	0x0008
        /*0024*/ 	.byte	0x00, 0xf5, 0x21, 0x00


	//----- nvinfo : EIATTR_KPARAM_INFO
	.align		4
.L_11:
        /*0028*/ 	.byte	0x04, 0x17
        /*002a*/ 	.short	(.L_13 - .L_12)
.L_12:
        /*002c*/ 	.word	0x00000000
        /*0030*/ 	.short	0x0000
        /*0032*/ 	.short	0x0000
        /*0034*/ 	.byte	0x00, 0xf0, 0x11, 0x00


	//----- nvinfo : EIATTR_SPARSE_MMA_MASK
	.align		4
.L_13:
        /*0038*/ 	.byte	0x03, 0x50
        /*003a*/ 	.short	0x0000


	//----- nvinfo : EIATTR_MAXREG_COUNT
	.align		4
        /*003c*/ 	.byte	0x03, 0x1b
        /*003e*/ 	.short	0x00ff


	//----- nvinfo : EIATTR_MERCURY_ISA_VERSION
	.align		4
        /*0040*/ 	.byte	0x03, 0x5f
        /*0042*/ 	.short	0x0101


	//----- nvinfo : EIATTR_VRC_CTA_INIT_COUNT
	.align		4
        /*0044*/ 	.byte	0x02, 0x4a
	.zero		1
	.zero		1


	//----- nvinfo : EIATTR_EXIT_INSTR_OFFSETS
	.align		4
        /*0048*/ 	.byte	0x04, 0x1c
        /*004a*/ 	.short	(.L_15 - .L_14)


	//   ....[0]....
.L_14:
        /*004c*/ 	.word	0x00000050


	//----- nvinfo : EIATTR_CBANK_PARAM_SIZE
	.align		4
.L_15:
        /*0050*/ 	.byte	0x03, 0x19
        /*0052*/ 	.short	0x0018


	//----- nvinfo : EIATTR_PARAM_CBANK
	.align		4
        /*0054*/ 	.byte	0x04, 0x0a
        /*0056*/ 	.short	(.L_17 - .L_16)
	.align		4
.L_16:
        /*0058*/ 	.word	index@(.nv.constant0._Z4solviPiS_)
        /*005c*/ 	.short	0x0380
        /*005e*/ 	.short	0x0018


	//----- nvinfo : EIATTR_SW_WAR
	.align		4
.L_17:
        /*0060*/ 	.byte	0x04, 0x36
        /*0062*/ 	.short	(.L_19 - .L_18)
.L_18:
        /*0064*/ 	.word	0x00000008
.L_19:


//--------------------- .nv.callgraph             --------------------------
	.section	.nv.callgraph,"",@"SHT_CUDA_CALLGRAPH"
	.align	4
	.sectionentsize	8
	.align		4
        /*0000*/ 	.word	0x00000000
	.align		4
        /*0004*/ 	.word	0xffffffff
	.align		4
        /*0008*/ 	.word	0x00000000
	.align		4
        /*000c*/ 	.word	0xfffffffe
	.align		4
        /*0010*/ 	.word	0x00000000
	.align		4
        /*0014*/ 	.word	0xfffffffd
	.align		4
        /*0018*/ 	.word	0x00000000
	.align		4
        /*001c*/ 	.word	0xfffffffc


//--------------------- .text._Z4solviPiS_        --------------------------
	.section	.text._Z4solviPiS_,"ax",@progbits
	.align	128
        .global         _Z4solviPiS_
        .type           _Z4solviPiS_,@function
        .size           _Z4solviPiS_,(.L_x_1 - _Z4solviPiS_)
        .other          _Z4solviPiS_,@"STO_CUDA_ENTRY STV_DEFAULT"
_Z4solviPiS_:
.text._Z4solviPiS_:
[----:B------:R-:W-:Y:S08]  /*0000*/  LDC R1, c[0x0][0x37c] ;  /* 0x0000df00ff017b82 */ /* 0x000ff00000000800 */
[----:B------:R-:W0:Y:S01]  /*0010*/  LDC.64 R2, c[0x0][0x390] ;  /* 0x0000e400ff027b82 */ /* 0x000e220000000a00 */
[----:B------:R-:W0:Y:S01]  /*0020*/  LDCU.64 UR4, c[0x0][0x358] ;  /* 0x00006b00ff0477ac */ /* 0x000e220008000a00 */
[----:B------:R-:W-:-:S05]  /*0030*/  HFMA2 R5, -RZ, RZ, 0, 4.112720489501953125e-06 ;  /* 0x00000045ff057431 */ /* 0x000fca00000001ff */
[----:B0-----:R-:W-:Y:S01]  /*0040*/  STG.E desc[UR4][R2.64], R5 ;  /* 0x0000000502007986 */ /* 0x001fe2000c101904 */
[----:B------:R-:W-:Y:S05]  /*0050*/  EXIT ;  /* 0x000000000000794d */ /* 0x000fea0003800000 */
.L_x_0:
[----:B------:R-:W-:-:S00]  /*0060*/  BRA `(.L_x_0) ;  /* 0xfffffffc00fc7947 */ /* 0x000fc0000383ffff */
[----:B------:R-:W-:-:S00]  /*0070*/  NOP ;  /* 0x0000000000007918 */ /* 0x000fc00000000000 */
        /* <DEDUP_REMOVED lines=8> */
.L_x_1:


//--------------------- .nv.shared.reserved.0     --------------------------
	.section	.nv.shared.reserved.0,"aw",@nobits
	.weak		__nv_reservedSMEM_offset_0_alias
	.size		__nv_reservedSMEM_offset_0_alias, 0, 64
	.other		__nv_reservedSMEM_offset_0_alias,@"STO_CUDA_RESERVED_SHARED STV_DEFAULT"
__nv_reservedSMEM_offset_0_alias:
	.zero		0
	.zero		64


//--------------------- .nv.constant0._Z4solviPiS_ --------------------------
	.section	.nv.constant0._Z4solviPiS_,"a",@progbits
	.sectionflags	@""
	.align	4
.nv.constant0._Z4solviPiS_:
	.zero		920


//--------------------- SYMBOLS --------------------------

	.type		.nv.reservedSmem.offset0,@object
	.size		.nv.reservedSmem.offset0,0x4
